//
// Generated by NVIDIA NVVM Compiler
//
// Compiler Build ID: CL-36424714
// Cuda compilation tools, release 13.0, V13.0.88
// Based on NVVM 20.0.0
//

.version 9.0
.target sm_100
.address_size 64

	// .globl	_Z16init_data_kerneliPfPiS0_S0_

.visible .entry _Z16init_data_kerneliPfPiS0_S0_(
	.param .u32 _Z16init_data_kerneliPfPiS0_S0__param_0,
	.param .u64 .ptr .align 1 _Z16init_data_kerneliPfPiS0_S0__param_1,
	.param .u64 .ptr .align 1 _Z16init_data_kerneliPfPiS0_S0__param_2,
	.param .u64 .ptr .align 1 _Z16init_data_kerneliPfPiS0_S0__param_3,
	.param .u64 .ptr .align 1 _Z16init_data_kerneliPfPiS0_S0__param_4
)
{
	.reg .pred 	%p<2>;
	.reg .b32 	%r<12>;
	.reg .b64 	%rd<14>;

	ld.param.u32 	%r2, [_Z16init_data_kerneliPfPiS0_S0__param_0];
	ld.param.u64 	%rd1, [_Z16init_data_kerneliPfPiS0_S0__param_1];
	ld.param.u64 	%rd2, [_Z16init_data_kerneliPfPiS0_S0__param_2];
	ld.param.u64 	%rd3, [_Z16init_data_kerneliPfPiS0_S0__param_3];
	ld.param.u64 	%rd4, [_Z16init_data_kerneliPfPiS0_S0__param_4];
	mov.u32 	%r3, %tid.x;
	mov.u32 	%r4, %ntid.x;
	mov.u32 	%r5, %nctaid.x;
	mov.u32 	%r6, %ctaid.y;
	mov.u32 	%r7, %ctaid.x;
	mad.lo.s32 	%r8, %r5, %r6, %r7;
	mad.lo.s32 	%r1, %r8, %r4, %r3;
	setp.ge.s32 	%p1, %r1, %r2;
	@%p1 bra 	$L__BB0_2;
	cvta.to.global.u64 	%rd5, %rd1;
	cvta.to.global.u64 	%rd6, %rd2;
	cvta.to.global.u64 	%rd7, %rd3;
	cvta.to.global.u64 	%rd8, %rd4;
	mul.wide.s32 	%rd9, %r1, 4;
	add.s64 	%rd10, %rd5, %rd9;
	mov.b32 	%r9, 2139095039;
	st.global.u32 	[%rd10], %r9;
	add.s64 	%rd11, %rd6, %rd9;
	mov.b32 	%r10, -1;
	st.global.u32 	[%rd11], %r10;
	add.s64 	%rd12, %rd7, %rd9;
	mov.b32 	%r11, 0;
	st.global.u32 	[%rd12], %r11;
	add.s64 	%rd13, %rd8, %rd9;
	st.global.u32 	[%rd13], %r10;
$L__BB0_2:
	ret;

}
	// .globl	_Z20shortest_path_kerneliiiPiS_S_PfS_S_S0_
.visible .entry _Z20shortest_path_kerneliiiPiS_S_PfS_S_S0_(
	.param .u32 _Z20shortest_path_kerneliiiPiS_S_PfS_S_S0__param_0,
	.param .u32 _Z20shortest_path_kerneliiiPiS_S_PfS_S_S0__param_1,
	.param .u32 _Z20shortest_path_kerneliiiPiS_S_PfS_S_S0__param_2,
	.param .u64 .ptr .align 1 _Z20shortest_path_kerneliiiPiS_S_PfS_S_S0__param_3,
	.param .u64 .ptr .align 1 _Z20shortest_path_kerneliiiPiS_S_PfS_S_S0__param_4,
	.param .u64 .ptr .align 1 _Z20shortest_path_kerneliiiPiS_S_PfS_S_S0__param_5,
	.param .u64 .ptr .align 1 _Z20shortest_path_kerneliiiPiS_S_PfS_S_S0__param_6,
	.param .u64 .ptr .align 1 _Z20shortest_path_kerneliiiPiS_S_PfS_S_S0__param_7,
	.param .u64 .ptr .align 1 _Z20shortest_path_kerneliiiPiS_S_PfS_S_S0__param_8,
	.param .u64 .ptr .align 1 _Z20shortest_path_kerneliiiPiS_S_PfS_S_S0__param_9
)
{
	.reg .pred 	%p<17>;
	.reg .b32 	%r<74>;
	.reg .b32 	%f<10>;
	.reg .b64 	%rd<70>;

	ld.param.u32 	%r39, [_Z20shortest_path_kerneliiiPiS_S_PfS_S_S0__param_0];
	ld.param.u32 	%r37, [_Z20shortest_path_kerneliiiPiS_S_PfS_S_S0__param_1];
	ld.param.u32 	%r38, [_Z20shortest_path_kerneliiiPiS_S_PfS_S_S0__param_2];
	ld.param.u64 	%rd11, [_Z20shortest_path_kerneliiiPiS_S_PfS_S_S0__param_3];
	ld.param.u64 	%rd12, [_Z20shortest_path_kerneliiiPiS_S_PfS_S_S0__param_4];
	ld.param.u64 	%rd13, [_Z20shortest_path_kerneliiiPiS_S_PfS_S_S0__param_5];
	ld.param.u64 	%rd14, [_Z20shortest_path_kerneliiiPiS_S_PfS_S_S0__param_6];
	ld.param.u64 	%rd16, [_Z20shortest_path_kerneliiiPiS_S_PfS_S_S0__param_8];
	ld.param.u64 	%rd17, [_Z20shortest_path_kerneliiiPiS_S_PfS_S_S0__param_9];
	mov.u32 	%r40, %ctaid.x;
	mov.u32 	%r41, %ntid.x;
	mov.u32 	%r42, %tid.x;
	mad.lo.s32 	%r1, %r40, %r41, %r42;
	setp.ge.s32 	%p1, %r1, %r39;
	@%p1 bra 	$L__BB1_22;
	cvta.to.global.u64 	%rd18, %rd14;
	cvta.to.global.u64 	%rd19, %rd11;
	cvta.to.global.u64 	%rd20, %rd12;
	cvta.to.global.u64 	%rd21, %rd13;
	add.s32 	%r44, %r38, %r1;
	mul.lo.s32 	%r45, %r37, %r1;
	mul.wide.s32 	%rd22, %r45, 4;
	add.s64 	%rd1, %rd19, %rd22;
	add.s64 	%rd2, %rd20, %rd22;
	add.s64 	%rd3, %rd21, %rd22;
	add.s64 	%rd4, %rd18, %rd22;
	mul.wide.s32 	%rd23, %r44, 4;
	add.s64 	%rd24, %rd4, %rd23;
	mov.b32 	%r46, 0;
	st.global.u32 	[%rd24], %r46;
	add.s64 	%rd25, %rd1, %rd23;
	mov.b32 	%r47, -1;
	st.global.u32 	[%rd25], %r47;
	st.global.u32 	[%rd2], %r44;
	cvta.to.global.u64 	%rd5, %rd16;
	cvta.to.global.u64 	%rd6, %rd17;
	mov.b32 	%r57, 1;
	bra.uni 	$L__BB1_3;
$L__BB1_2:
	setp.lt.s32 	%p16, %r57, 1;
	@%p16 bra 	$L__BB1_22;
$L__BB1_3:
	ld.global.u32 	%r4, [%rd2];
	mul.wide.s32 	%rd26, %r4, 4;
	add.s64 	%rd27, %rd3, %rd26;
	mov.b32 	%r49, -2;
	st.global.u32 	[%rd27], %r49;
	setp.eq.s32 	%p2, %r57, 1;
	mov.b32 	%r64, 0;
	@%p2 bra 	$L__BB1_11;
	add.s32 	%r64, %r57, -1;
	mul.wide.u32 	%rd28, %r64, 4;
	add.s64 	%rd29, %rd2, %rd28;
	ld.global.u32 	%r6, [%rd29];
	setp.lt.u32 	%p3, %r57, 3;
	mov.b32 	%r63, 0;
	@%p3 bra 	$L__BB1_10;
	mul.wide.s32 	%rd30, %r6, 4;
	add.s64 	%rd31, %rd4, %rd30;
	ld.global.f32 	%f1, [%rd31];
	add.s32 	%r7, %r57, -2;
	mov.b32 	%r63, 0;
	mov.b32 	%r62, 1;
$L__BB1_6:
	mul.wide.s32 	%rd32, %r62, 4;
	add.s64 	%rd7, %rd2, %rd32;
	ld.global.u32 	%r61, [%rd7];
	setp.ge.s32 	%p4, %r62, %r7;
	@%p4 bra 	$L__BB1_8;
	ld.global.u32 	%r53, [%rd7+4];
	mul.wide.s32 	%rd33, %r53, 4;
	add.s64 	%rd34, %rd4, %rd33;
	ld.global.f32 	%f3, [%rd34];
	mul.wide.s32 	%rd35, %r61, 4;
	add.s64 	%rd36, %rd4, %rd35;
	ld.global.f32 	%f4, [%rd36];
	setp.lt.f32 	%p5, %f3, %f4;
	selp.b32 	%r61, %r53, %r61, %p5;
	selp.u32 	%r54, 1, 0, %p5;
	add.s32 	%r62, %r62, %r54;
$L__BB1_8:
	mov.u32 	%r14, %r62;
	mul.wide.s32 	%rd37, %r61, 4;
	add.s64 	%rd38, %rd4, %rd37;
	ld.global.f32 	%f5, [%rd38];
	setp.leu.f32 	%p6, %f1, %f5;
	@%p6 bra 	$L__BB1_10;
	mul.wide.s32 	%rd39, %r63, 4;
	add.s64 	%rd40, %rd2, %rd39;
	st.global.u32 	[%rd40], %r61;
	add.s64 	%rd42, %rd3, %rd37;
	st.global.u32 	[%rd42], %r63;
	shl.b32 	%r55, %r14, 1;
	or.b32  	%r62, %r55, 1;
	setp.lt.s32 	%p7, %r62, %r64;
	mov.u32 	%r63, %r14;
	@%p7 bra 	$L__BB1_6;
$L__BB1_10:
	mul.wide.s32 	%rd43, %r63, 4;
	add.s64 	%rd44, %rd2, %rd43;
	st.global.u32 	[%rd44], %r6;
	mul.wide.s32 	%rd45, %r6, 4;
	add.s64 	%rd46, %rd3, %rd45;
	st.global.u32 	[%rd46], %r63;
$L__BB1_11:
	ld.param.u64 	%rd69, [_Z20shortest_path_kerneliiiPiS_S_PfS_S_S0__param_7];
	cvta.to.global.u64 	%rd47, %rd69;
	add.s64 	%rd8, %rd47, %rd26;
	ld.global.u32 	%r67, [%rd8];
	ld.global.u32 	%r65, [%rd8+4];
	setp.ge.s32 	%p8, %r67, %r65;
	mov.u32 	%r57, %r64;
	@%p8 bra 	$L__BB1_2;
	mov.u32 	%r57, %r64;
$L__BB1_13:
	mul.wide.s32 	%rd49, %r67, 4;
	add.s64 	%rd50, %rd5, %rd49;
	ld.global.u32 	%r23, [%rd50];
	mul.wide.s32 	%rd51, %r23, 4;
	add.s64 	%rd9, %rd3, %rd51;
	ld.global.u32 	%r56, [%rd9];
	setp.eq.s32 	%p9, %r56, -2;
	@%p9 bra 	$L__BB1_21;
	add.s64 	%rd53, %rd4, %rd26;
	ld.global.f32 	%f6, [%rd53];
	add.s64 	%rd55, %rd6, %rd49;
	ld.global.f32 	%f7, [%rd55];
	add.f32 	%f2, %f6, %f7;
	add.s64 	%rd10, %rd4, %rd51;
	ld.global.f32 	%f8, [%rd10];
	setp.geu.f32 	%p10, %f2, %f8;
	@%p10 bra 	$L__BB1_21;
	st.global.f32 	[%rd10], %f2;
	add.s64 	%rd58, %rd1, %rd51;
	st.global.u32 	[%rd58], %r4;
	ld.global.u32 	%r71, [%rd9];
	setp.ne.s32 	%p11, %r71, -1;
	@%p11 bra 	$L__BB1_17;
	add.s32 	%r25, %r57, 1;
	st.global.u32 	[%rd9], %r57;
	mov.u32 	%r71, %r57;
	mov.u32 	%r57, %r25;
$L__BB1_17:
	setp.lt.s32 	%p12, %r71, 1;
	@%p12 bra 	$L__BB1_20;
$L__BB1_18:
	add.s32 	%r29, %r71, -1;
	shr.u32 	%r30, %r29, 1;
	mul.wide.u32 	%rd59, %r30, 4;
	add.s64 	%rd60, %rd2, %rd59;
	ld.global.u32 	%r31, [%rd60];
	mul.wide.s32 	%rd61, %r31, 4;
	add.s64 	%rd62, %rd4, %rd61;
	ld.global.f32 	%f9, [%rd62];
	setp.geu.f32 	%p13, %f2, %f9;
	@%p13 bra 	$L__BB1_20;
	mul.wide.u32 	%rd63, %r71, 4;
	add.s64 	%rd64, %rd2, %rd63;
	st.global.u32 	[%rd64], %r31;
	mul.wide.s32 	%rd65, %r31, 4;
	add.s64 	%rd66, %rd3, %rd65;
	st.global.u32 	[%rd66], %r71;
	setp.gt.u32 	%p14, %r29, 1;
	mov.u32 	%r71, %r30;
	@%p14 bra 	$L__BB1_18;
$L__BB1_20:
	mul.wide.s32 	%rd67, %r71, 4;
	add.s64 	%rd68, %rd2, %rd67;
	st.global.u32 	[%rd68], %r23;
	st.global.u32 	[%rd9], %r71;
	ld.global.u32 	%r65, [%rd8+4];
$L__BB1_21:
	add.s32 	%r67, %r67, 1;
	setp.lt.s32 	%p15, %r67, %r65;
	@%p15 bra 	$L__BB1_13;
	bra.uni 	$L__BB1_2;
$L__BB1_22:
	ret;

}


// ===== COMPILED SASS (sm_100) =====

	.target	sm_100

	.elftype	@"ET_EXEC"


//--------------------- .note.nv.tkinfo           --------------------------
	.section	.note.nv.tkinfo,"",@"SHT_NOTE"
	.sectionflags	@"SHF_NOTE_NV_TKINFO"
	.tkinfo
        /*0018*/ 	.word	0x00000002
        /*0030*/ 	.string	""
        /*0030*/ 	.string	"ptxas"
        /*0030*/ 	.string	"Cuda compilation tools, release 13.0, V13.0.88"
        /*0030*/ 	.string	"Build cuda_13.0.r13.0/compiler.36424714_0"
        /*0030*/ 	.string	"-arch sm_100 -m 64 "



//--------------------- .note.nv.cuinfo           --------------------------
	.section	.note.nv.cuinfo,"",@"SHT_NOTE"
	.sectionflags	@"SHF_NOTE_NV_CUINFO"
        /*0018*/ 	.short	0x0002
        /*001a*/ 	.short	0x0064
        /*001c*/ 	.short	0x0082
	.zero		2


//--------------------- .nv.info                  --------------------------
	.section	.nv.info,"",@"SHT_CUDA_INFO"
	.align	4


	//----- nvinfo : EIATTR_REGCOUNT
	.align		4
        /*0000*/ 	.byte	0x04, 0x2f
        /*0002*/ 	.short	(.L_1 - .L_0)
	.align		4
.L_0:
        /*0004*/ 	.word	index@(_Z16init_data_kerneliPfPiS0_S0_)
        /*0008*/ 	.word	0x00000012


	//----- nvinfo : EIATTR_FRAME_SIZE
	.align		4
.L_1:
        /*000c*/ 	.byte	0x04, 0x11
        /*000e*/ 	.short	(.L_3 - .L_2)
	.align		4
.L_2:
        /*0010*/ 	.word	index@(_Z16init_data_kerneliPfPiS0_S0_)
        /*0014*/ 	.word	0x00000000


	//----- nvinfo : EIATTR_REGCOUNT
	.align		4
.L_3:
        /*0018*/ 	.byte	0x04, 0x2f
        /*001a*/ 	.short	(.L_5 - .L_4)
	.align		4
.L_4:
        /*001c*/ 	.word	index@(_Z20shortest_path_kerneliiiPiS_S_PfS_S_S0_)
        /*0020*/ 	.word	0x00000020


	//----- nvinfo : EIATTR_FRAME_SIZE
	.align		4
.L_5:
        /*0024*/ 	.byte	0x04, 0x11
        /*0026*/ 	.short	(.L_7 - .L_6)
	.align		4
.L_6:
        /*0028*/ 	.word	index@(_Z20shortest_path_kerneliiiPiS_S_PfS_S_S0_)
        /*002c*/ 	.word	0x00000000


	//----- nvinfo : EIATTR_MIN_STACK_SIZE
	.align		4
.L_7:
        /*0030*/ 	.byte	0x04, 0x12
        /*0032*/ 	.short	(.L_9 - .L_8)
	.align		4
.L_8:
        /*0034*/ 	.word	index@(_Z20shortest_path_kerneliiiPiS_S_PfS_S_S0_)
        /*0038*/ 	.word	0x00000000


	//----- nvinfo : EIATTR_MIN_STACK_SIZE
	.align		4
.L_9:
        /*003c*/ 	.byte	0x04, 0x12
        /*003e*/ 	.short	(.L_11 - .L_10)
	.align		4
.L_10:
        /*0040*/ 	.word	index@(_Z16init_data_kerneliPfPiS0_S0_)
        /*0044*/ 	.word	0x00000000
.L_11:


//--------------------- .nv.compat                --------------------------
	.section	.nv.compat,"",@"SHT_CUDA_COMPAT_INFO"
	.align	4
        /*0000*/ 	.byte	0x02, 0x09, 0x00, 0x00, 0x02, 0x02, 0x01, 0x00, 0x02, 0x05, 0x05, 0x00, 0x03, 0x07, 0x01, 0x01
        /*0010*/ 	.byte	0x02, 0x03, 0x00, 0x00, 0x02, 0x06, 0x01, 0x00, 0x04, 0x0b, 0x08, 0x00, 0x09, 0x00, 0x00, 0x00
        /*0020*/ 	.byte	0x00, 0x00, 0x00, 0x00


//--------------------- .nv.info._Z20shortest_path_kerneliiiPiS_S_PfS_S_S0_ --------------------------
	.section	.nv.info._Z20shortest_path_kerneliiiPiS_S_PfS_S_S0_,"",@"SHT_CUDA_INFO"
	.sectionflags	@""
	.align	4


	//----- nvinfo : EIATTR_CUDA_API_VERSION
	.align		4
        /*0000*/ 	.byte	0x04, 0x37
        /*0002*/ 	.short	(.L_13 - .L_12)
.L_12:
        /*0004*/ 	.word	0x00000082


	//----- nvinfo : EIATTR_KPARAM_INFO
	.align		4
.L_13:
        /*0008*/ 	.byte	0x04, 0x17
        /*000a*/ 	.short	(.L_15 - .L_14)
.L_14:
        /*000c*/ 	.word	0x00000000
        /*0010*/ 	.short	0x0009
        /*0012*/ 	.short	0x0040
        /*0014*/ 	.byte	0x00, 0xf5, 0x21, 0x00


	//----- nvinfo : EIATTR_KPARAM_INFO
	.align		4
.L_15:
        /*0018*/ 	.byte	0x04, 0x17
        /*001a*/ 	.short	(.L_17 - .L_16)
.L_16:
        /*001c*/ 	.word	0x00000000
        /*0020*/ 	.short	0x0008
        /*0022*/ 	.short	0x0038
        /*0024*/ 	.byte	0x00, 0xf5, 0x21, 0x00


	//----- nvinfo : EIATTR_KPARAM_INFO
	.align		4
.L_17:
        /*0028*/ 	.byte	0x04, 0x17
        /*002a*/ 	.short	(.L_19 - .L_18)
.L_18:
        /*002c*/ 	.word	0x00000000
        /*0030*/ 	.short	0x0007
        /*0032*/ 	.short	0x0030
        /*0034*/ 	.byte	0x00, 0xf5, 0x21, 0x00


	//----- nvinfo : EIATTR_KPARAM_INFO
	.align		4
.L_19:
        /*0038*/ 	.byte	0x04, 0x17
        /*003a*/ 	.short	(.L_21 - .L_20)
.L_20:
        /*003c*/ 	.word	0x00000000
        /*0040*/ 	.short	0x0006
        /*0042*/ 	.short	0x0028
        /*0044*/ 	.byte	0x00, 0xf5, 0x21, 0x00


	//----- nvinfo : EIATTR_KPARAM_INFO
	.align		4
.L_21:
        /*0048*/ 	.byte	0x04, 0x17
        /*004a*/ 	.short	(.L_23 - .L_22)
.L_22:
        /*004c*/ 	.word	0x00000000
        /*0050*/ 	.short	0x0005
        /*0052*/ 	.short	0x0020
        /*0054*/ 	.byte	0x00, 0xf5, 0x21, 0x00


	//----- nvinfo : EIATTR_KPARAM_INFO
	.align		4
.L_23:
        /*0058*/ 	.byte	0x04, 0x17
        /*005a*/ 	.short	(.L_25 - .L_24)
.L_24:
        /*005c*/ 	.word	0x00000000
        /*0060*/ 	.short	0x0004
        /*0062*/ 	.short	0x0018
        /*0064*/ 	.byte	0x00, 0xf5, 0x21, 0x00


	//----- nvinfo : EIATTR_KPARAM_INFO
	.align		4
.L_25:
        /*0068*/ 	.byte	0x04, 0x17
        /*006a*/ 	.short	(.L_27 - .L_26)
.L_26:
        /*006c*/ 	.word	0x00000000
        /*0070*/ 	.short	0x0003
        /*0072*/ 	.short	0x0010
        /*0074*/ 	.byte	0x00, 0xf5, 0x21, 0x00


	//----- nvinfo : EIATTR_KPARAM_INFO
	.align		4
.L_27:
        /*0078*/ 	.byte	0x04, 0x17
        /*007a*/ 	.short	(.L_29 - .L_28)
.L_28:
        /*007c*/ 	.word	0x00000000
        /*0080*/ 	.short	0x0002
        /*0082*/ 	.short	0x0008
        /*0084*/ 	.byte	0x00, 0xf0, 0x11, 0x00


	//----- nvinfo : EIATTR_KPARAM_INFO
	.align		4
.L_29:
        /*0088*/ 	.byte	0x04, 0x17
        /*008a*/ 	.short	(.L_31 - .L_30)
.L_30:
        /*008c*/ 	.word	0x00000000
        /*0090*/ 	.short	0x0001
        /*0092*/ 	.short	0x0004
        /*0094*/ 	.byte	0x00, 0xf0, 0x11, 0x00


	//----- nvinfo : EIATTR_KPARAM_INFO
	.align		4
.L_31:
        /*0098*/ 	.byte	0x04, 0x17
        /*009a*/ 	.short	(.L_33 - .L_32)
.L_32:
        /*009c*/ 	.word	0x00000000
        /*00a0*/ 	.short	0x0000
        /*00a2*/ 	.short	0x0000
        /*00a4*/ 	.byte	0x00, 0xf0, 0x11, 0x00


	//----- nvinfo : EIATTR_SPARSE_MMA_MASK
	.align		4
.L_33:
        /*00a8*/ 	.byte	0x03, 0x50
        /*00aa*/ 	.short	0x0000


	//----- nvinfo : EIATTR_MAXREG_COUNT
	.align		4
        /*00ac*/ 	.byte	0x03, 0x1b
        /*00ae*/ 	.short	0x00ff


	//----- nvinfo : EIATTR_MERCURY_ISA_VERSION
	.align		4
        /*00b0*/ 	.byte	0x03, 0x5f
        /*00b2*/ 	.short	0x0101


	//----- nvinfo : EIATTR_VRC_CTA_INIT_COUNT
	.align		4
        /*00b4*/ 	.byte	0x02, 0x4a
	.zero		1
	.zero		1


	//----- nvinfo : EIATTR_EXIT_INSTR_OFFSETS
	.align		4
        /*00b8*/ 	.byte	0x04, 0x1c
        /*00ba*/ 	.short	(.L_35 - .L_34)


	//   ....[0]....
.L_34:
        /*00bc*/ 	.word	0x00000070


	//   ....[1]....
        /*00c0*/ 	.word	0x00000900


	//----- nvinfo : EIATTR_CRS_STACK_SIZE
	.align		4
.L_35:
        /*00c4*/ 	.byte	0x04, 0x1e
        /*00c6*/ 	.short	(.L_37 - .L_36)
.L_36:
        /*00c8*/ 	.word	0x00000000


	//----- nvinfo : EIATTR_CBANK_PARAM_SIZE
	.align		4
.L_37:
        /*00cc*/ 	.byte	0x03, 0x19
        /*00ce*/ 	.short	0x0048


	//----- nvinfo : EIATTR_PARAM_CBANK
	.align		4
        /*00d0*/ 	.byte	0x04, 0x0a
        /*00d2*/ 	.short	(.L_39 - .L_38)
	.align		4
.L_38:
        /*00d4*/ 	.word	index@(.nv.constant0._Z20shortest_path_kerneliiiPiS_S_PfS_S_S0_)
        /*00d8*/ 	.short	0x0380
        /*00da*/ 	.short	0x0048


	//----- nvinfo : EIATTR_SW_WAR
	.align		4
.L_39:
        /*00dc*/ 	.byte	0x04, 0x36
        /*00de*/ 	.short	(.L_41 - .L_40)
.L_40:
        /*00e0*/ 	.word	0x00000008
.L_41:


//--------------------- .nv.info._Z16init_data_kerneliPfPiS0_S0_ --------------------------
	.section	.nv.info._Z16init_data_kerneliPfPiS0_S0_,"",@"SHT_CUDA_INFO"
	.sectionflags	@""
	.align	4


	//----- nvinfo : EIATTR_CUDA_API_VERSION
	.align		4
        /*0000*/ 	.byte	0x04, 0x37
        /*0002*/ 	.short	(.L_43 - .L_42)
.L_42:
        /*0004*/ 	.word	0x00000082


	//----- nvinfo : EIATTR_KPARAM_INFO
	.align		4
.L_43:
        /*0008*/ 	.byte	0x04, 0x17
        /*000a*/ 	.short	(.L_45 - .L_44)
.L_44:
        /*000c*/ 	.word	0x00000000
        /*0010*/ 	.short	0x0004
        /*0012*/ 	.short	0x0020
        /*0014*/ 	.byte	0x00, 0xf5, 0x21, 0x00


	//----- nvinfo : EIATTR_KPARAM_INFO
	.align		4
.L_45:
        /*0018*/ 	.byte	0x04, 0x17
        /*001a*/ 	.short	(.L_47 - .L_46)
.L_46:
        /*001c*/ 	.word	0x00000000
        /*0020*/ 	.short	0x0003
        /*0022*/ 	.short	0x0018
        /*0024*/ 	.byte	0x00, 0xf5, 0x21, 0x00


	//----- nvinfo : EIATTR_KPARAM_INFO
	.align		4
.L_47:
        /*0028*/ 	.byte	0x04, 0x17
        /*002a*/ 	.short	(.L_49 - .L_48)
.L_48:
        /*002c*/ 	.word	0x00000000
        /*0030*/ 	.short	0x0002
        /*0032*/ 	.short	0x0010
        /*0034*/ 	.byte	0x00, 0xf5, 0x21, 0x00


	//----- nvinfo : EIATTR_KPARAM_INFO
	.align		4
.L_49:
        /*0038*/ 	.byte	0x04, 0x17
        /*003a*/ 	.short	(.L_51 - .L_50)
.L_50:
        /*003c*/ 	.word	0x00000000
        /*0040*/ 	.short	0x0001
        /*0042*/ 	.short	0x0008
        /*0044*/ 	.byte	0x00, 0xf5, 0x21, 0x00


	//----- nvinfo : EIATTR_KPARAM_INFO
	.align		4
.L_51:
        /*0048*/ 	.byte	0x04, 0x17
        /*004a*/ 	.short	(.L_53 - .L_52)
.L_52:
        /*004c*/ 	.word	0x00000000
        /*0050*/ 	.short	0x0000
        /*0052*/ 	.short	0x0000
        /*0054*/ 	.byte	0x00, 0xf0, 0x11, 0x00


	//----- nvinfo : EIATTR_SPARSE_MMA_MASK
	.align		4
.L_53:
        /*0058*/ 	.byte	0x03, 0x50
        /*005a*/ 	.short	0x0000


	//----- nvinfo : EIATTR_MAXREG_COUNT
	.align		4
        /*005c*/ 	.byte	0x03, 0x1b
        /*005e*/ 	.short	0x00ff


	//----- nvinfo : EIATTR_MERCURY_ISA_VERSION
	.align		4
        /*0060*/ 	.byte	0x03, 0x5f
        /*0062*/ 	.short	0x0101


	//----- nvinfo : EIATTR_VRC_CTA_INIT_COUNT
	.align		4
        /*0064*/ 	.byte	0x02, 0x4a
	.zero		1
	.zero		1


	//----- nvinfo : EIATTR_EXIT_INSTR_OFFSETS
	.align		4
        /*0068*/ 	.byte	0x04, 0x1c
        /*006a*/ 	.short	(.L_55 - .L_54)


	//   ....[0]....
.L_54:
        /*006c*/ 	.word	0x000000a0


	//   ....[1]....
        /*0070*/ 	.word	0x000001a0


	//----- nvinfo : EIATTR_CBANK_PARAM_SIZE
	.align		4
.L_55:
        /*0074*/ 	.byte	0x03, 0x19
        /*0076*/ 	.short	0x0028


	//----- nvinfo : EIATTR_PARAM_CBANK
	.align		4
        /*0078*/ 	.byte	0x04, 0x0a
        /*007a*/ 	.short	(.L_57 - .L_56)
	.align		4
.L_56:
        /*007c*/ 	.word	index@(.nv.constant0._Z16init_data_kerneliPfPiS0_S0_)
        /*0080*/ 	.short	0x0380
        /*0082*/ 	.short	0x0028


	//----- nvinfo : EIATTR_SW_WAR
	.align		4
.L_57:
        /*0084*/ 	.byte	0x04, 0x36
        /*0086*/ 	.short	(.L_59 - .L_58)
.L_58:
        /*0088*/ 	.word	0x00000008
.L_59:


//--------------------- .nv.callgraph             --------------------------
	.section	.nv.callgraph,"",@"SHT_CUDA_CALLGRAPH"
	.align	4
	.sectionentsize	8
	.align		4
        /*0000*/ 	.word	0x00000000
	.align		4
        /*0004*/ 	.word	0xffffffff
	.align		4
        /*0008*/ 	.word	0x00000000
	.align		4
        /*000c*/ 	.word	0xfffffffe
	.align		4
        /*0010*/ 	.word	0x00000000
	.align		4
        /*0014*/ 	.word	0xfffffffd
	.align		4
        /*0018*/ 	.word	0x00000000
	.align		4
        /*001c*/ 	.word	0xfffffffc


//--------------------- .text._Z20shortest_path_kerneliiiPiS_S_PfS_S_S0_ --------------------------
	.section	.text._Z20shortest_path_kerneliiiPiS_S_PfS_S_S0_,"ax",@progbits
	.align	128
        .global         _Z20shortest_path_kerneliiiPiS_S_PfS_S_S0_
        .type           _Z20shortest_path_kerneliiiPiS_S_PfS_S_S0_,@function
        .size           _Z20shortest_path_kerneliiiPiS_S_PfS_S_S0_,(.L_x_16 - _Z20shortest_path_kerneliiiPiS_S_PfS_S_S0_)
        .other          _Z20shortest_path_kerneliiiPiS_S_PfS_S_S0_,@"STO_CUDA_ENTRY STV_DEFAULT"
_Z20shortest_path_kerneliiiPiS_S_PfS_S_S0_:
.text._Z20shortest_path_kerneliiiPiS_S_PfS_S_S0_:
[----:B------:R-:W-:Y:S01]  /*0000*/  LDC R1, c[0x0][0x37c] ;  /* 0x0000df00ff017b82 */ /* 0x000fe20000000800 */
[----:B------:R-:W0:Y:S07]  /*0010*/  S2R R3, SR_TID.X ;  /* 0x0000000000037919 */ /* 0x000e2e0000002100 */
[----:B------:R-:W0:Y:S01]  /*0020*/  S2UR UR4, SR_CTAID.X ;  /* 0x00000000000479c3 */ /* 0x000e220000002500 */
[----:B------:R-:W1:Y:S07]  /*0030*/  LDCU UR5, c[0x0][0x380] ;  /* 0x00007000ff0577ac */ /* 0x000e6e0008000800 */
[----:B------:R-:W0:Y:S02]  /*0040*/  LDC R0, c[0x0][0x360] ;  /* 0x0000d800ff007b82 */ /* 0x000e240000000800 */
[----:B0-----:R-:W-:-:S05]  /*0050*/  IMAD R0, R0, UR4, R3 ;  /* 0x0000000400007c24 */ /* 0x001fca000f8e0203 */
[----:B-1----:R-:W-:-:S13]  /*0060*/  ISETP.GE.AND P0, PT, R0, UR5, PT ;  /* 0x0000000500007c0c */ /* 0x002fda000bf06270 */
[----:B------:R-:W-:Y:S05]  /*0070*/  @P0 EXIT ;  /* 0x000000000000094d */ /* 0x000fea0003800000 */
[----:B------:R-:W0:Y:S01]  /*0080*/  LDC.64 R8, c[0x0][0x3a8] ;  /* 0x0000ea00ff087b82 */ /* 0x000e220000000a00 */
[----:B------:R-:W1:Y:S01]  /*0090*/  LDCU UR7, c[0x0][0x384] ;  /* 0x00007080ff0777ac */ /* 0x000e620008000800 */
[----:B------:R-:W-:Y:S01]  /*00a0*/  MOV R19, 0xffffffff ;  /* 0xffffffff00137802 */ /* 0x000fe20000000f00 */
[----:B------:R-:W-:Y:S01]  /*00b0*/  HFMA2 R14, -RZ, RZ, 0, 5.9604644775390625e-08 ;  /* 0x00000001ff0e7431 */ /* 0x000fe200000001ff */
[----:B------:R-:W2:Y:S04]  /*00c0*/  LDCU UR6, c[0x0][0x388] ;  /* 0x00007100ff0677ac */ /* 0x000ea80008000800 */
[----:B------:R-:W3:Y:S01]  /*00d0*/  LDC.64 R6, c[0x0][0x390] ;  /* 0x0000e400ff067b82 */ /* 0x000ee20000000a00 */
[----:B------:R-:W4:Y:S07]  /*00e0*/  LDCU.64 UR4, c[0x0][0x358] ;  /* 0x00006b00ff0477ac */ /* 0x000f2e0008000a00 */
[----:B------:R-:W5:Y:S01]  /*00f0*/  LDC.64 R4, c[0x0][0x398] ;  /* 0x0000e600ff047b82 */ /* 0x000f620000000a00 */
[C---:B-1----:R-:W-:Y:S01]  /*0100*/  IMAD R17, R0.reuse, UR7, RZ ;  /* 0x0000000700117c24 */ /* 0x042fe2000f8e02ff */
[----:B--2---:R-:W-:-:S03]  /*0110*/  IADD3 R15, PT, PT, R0, UR6, RZ ;  /* 0x00000006000f7c10 */ /* 0x004fc6000fffe0ff */
[----:B0-----:R-:W-:-:S03]  /*0120*/  IMAD.WIDE R8, R17, 0x4, R8 ;  /* 0x0000000411087825 */ /* 0x001fc600078e0208 */
[----:B------:R-:W0:Y:S01]  /*0130*/  LDC.64 R2, c[0x0][0x3a0] ;  /* 0x0000e800ff027b82 */ /* 0x000e220000000a00 */
[----:B------:R-:W-:-:S04]  /*0140*/  IMAD.WIDE R10, R15, 0x4, R8 ;  /* 0x000000040f0a7825 */ /* 0x000fc800078e0208 */
[----:B---3--:R-:W-:Y:S01]  /*0150*/  IMAD.WIDE R6, R17, 0x4, R6 ;  /* 0x0000000411067825 */ /* 0x008fe200078e0206 */
[----:B----4-:R1:W-:Y:S03]  /*0160*/  STG.E desc[UR4][R10.64], RZ ;  /* 0x000000ff0a007986 */ /* 0x0103e6000c101904 */
[----:B------:R-:W-:-:S04]  /*0170*/  IMAD.WIDE R12, R15, 0x4, R6 ;  /* 0x000000040f0c7825 */ /* 0x000fc800078e0206 */
[C---:B-----5:R-:W-:Y:S01]  /*0180*/  IMAD.WIDE R4, R17.reuse, 0x4, R4 ;  /* 0x0000000411047825 */ /* 0x060fe200078e0204 */
[----:B------:R1:W-:Y:S04]  /*0190*/  STG.E desc[UR4][R12.64], R19 ;  /* 0x000000130c007986 */ /* 0x0003e8000c101904 */
[----:B------:R1:W-:Y:S02]  /*01a0*/  STG.E desc[UR4][R4.64], R15 ;  /* 0x0000000f04007986 */ /* 0x0003e4000c101904 */
[----:B01----:R-:W-:-:S07]  /*01b0*/  IMAD.WIDE R2, R17, 0x4, R2 ;  /* 0x0000000411027825 */ /* 0x003fce00078e0202 */
.L_x_13:
[----:B------:R-:W2:Y:S01]  /*01c0*/  LDG.E R15, desc[UR4][R4.64] ;  /* 0x00000004040f7981 */ /* 0x000ea2000c1e1900 */
[----:B0-----:R-:W-:Y:S01]  /*01d0*/  IMAD.MOV.U32 R13, RZ, RZ, -0x2 ;  /* 0xfffffffeff0d7424 */ /* 0x001fe200078e00ff */
[----:B------:R-:W-:Y:S01]  /*01e0*/  ISETP.NE.AND P0, PT, R14, 0x1, PT ;  /* 0x000000010e00780c */ /* 0x000fe20003f05270 */
[----:B------:R-:W-:Y:S01]  /*01f0*/  BSSY.RECONVERGENT B0, `(.L_x_0) ;  /* 0x0000031000007945 */ /* 0x000fe20003800200 */
[----:B------:R-:W-:Y:S01]  /*0200*/  MOV R19, RZ ;  /* 0x000000ff00137202 */ /* 0x000fe20000000f00 */
[----:B--2---:R-:W-:-:S05]  /*0210*/  IMAD.WIDE R10, R15, 0x4, R2 ;  /* 0x000000040f0a7825 */ /* 0x004fca00078e0202 */
[----:B------:R0:W-:Y:S05]  /*0220*/  STG.E desc[UR4][R10.64], R13 ;  /* 0x0000000d0a007986 */ /* 0x0001ea000c101904 */
[----:B------:R-:W-:Y:S05]  /*0230*/  @!P0 BRA `(.L_x_1) ;  /* 0x0000000000b08947 */ /* 0x000fea0003800000 */
[----:B------:R-:W-:-:S05]  /*0240*/  IADD3 R19, PT, PT, R14, -0x1, RZ ;  /* 0xffffffff0e137810 */ /* 0x000fca0007ffe0ff */
[----:B0-----:R-:W-:-:S06]  /*0250*/  IMAD.WIDE.U32 R10, R19, 0x4, R4 ;  /* 0x00000004130a7825 */ /* 0x001fcc00078e0004 */
[----:B------:R0:W5:Y:S01]  /*0260*/  LDG.E R11, desc[UR4][R10.64] ;  /* 0x000000040a0b7981 */ /* 0x000162000c1e1900 */
[----:B------:R-:W-:Y:S01]  /*0270*/  ISETP.GE.U32.AND P0, PT, R14, 0x3, PT ;  /* 0x000000030e00780c */ /* 0x000fe20003f06070 */
[----:B------:R-:W-:Y:S01]  /*0280*/  BSSY.RECONVERGENT B1, `(.L_x_2) ;  /* 0x0000023000017945 */ /* 0x000fe20003800200 */
[----:B------:R-:W-:-:S11]  /*0290*/  IMAD.MOV.U32 R13, RZ, RZ, RZ ;  /* 0x000000ffff0d7224 */ /* 0x000fd600078e00ff */
[----:B0-----:R-:W-:Y:S05]  /*02a0*/  @!P0 BRA `(.L_x_3) ;  /* 0x0000000000808947 */ /* 0x001fea0003800000 */
[----:B-----5:R-:W-:-:S05]  /*02b0*/  IMAD.WIDE R16, R11, 0x4, R8 ;  /* 0x000000040b107825 */ /* 0x020fca00078e0208 */
[----:B------:R0:W5:Y:S01]  /*02c0*/  LDG.E R0, desc[UR4][R16.64] ;  /* 0x0000000410007981 */ /* 0x000162000c1e1900 */
[----:B------:R-:W-:Y:S01]  /*02d0*/  HFMA2 R25, -RZ, RZ, 0, 5.9604644775390625e-08 ;  /* 0x00000001ff197431 */ /* 0x000fe200000001ff */
[----:B------:R-:W-:Y:S02]  /*02e0*/  IADD3 R10, PT, PT, R14, -0x2, RZ ;  /* 0xfffffffe0e0a7810 */ /* 0x000fe40007ffe0ff */
[----:B------:R-:W-:-:S07]  /*02f0*/  MOV R13, RZ ;  /* 0x000000ff000d7202 */ /* 0x000fce0000000f00 */
.L_x_4:
[C---:B------:R-:W-:Y:S01]  /*0300*/  ISETP.GE.AND P0, PT, R25.reuse, R10, PT ;  /* 0x0000000a1900720c */ /* 0x040fe20003f06270 */
[----:B------:R-:W-:-:S05]  /*0310*/  IMAD.WIDE R28, R25, 0x4, R4 ;  /* 0x00000004191c7825 */ /* 0x000fca00078e0204 */
[----:B------:R-:W0:Y:S07]  /*0320*/  LDG.E R23, desc[UR4][R28.64] ;  /* 0x000000041c177981 */ /* 0x000e2e000c1e1900 */
[----:B------:R-:W2:Y:S01]  /*0330*/  @!P0 LDG.E R12, desc[UR4][R28.64+0x4] ;  /* 0x000004041c0c8981 */ /* 0x000ea2000c1e1900 */
[----:B0-----:R-:W-:-:S06]  /*0340*/  @!P0 IMAD.WIDE R16, R23, 0x4, R8 ;  /* 0x0000000417108825 */ /* 0x001fcc00078e0208 */
[----:B------:R-:W3:Y:S01]  /*0350*/  @!P0 LDG.E R17, desc[UR4][R16.64] ;  /* 0x0000000410118981 */ /* 0x000ee2000c1e1900 */
[----:B--2---:R-:W-:-:S06]  /*0360*/  @!P0 IMAD.WIDE R20, R12, 0x4, R8 ;  /* 0x000000040c148825 */ /* 0x004fcc00078e0208 */
[----:B------:R-:W3:Y:S02]  /*0370*/  @!P0 LDG.E R20, desc[UR4][R20.64] ;  /* 0x0000000414148981 */ /* 0x000ee4000c1e1900 */
[----:B---3--:R-:W-:-:S04]  /*0380*/  @!P0 FSETP.GEU.AND P1, PT, R20, R17, PT ;  /* 0x000000111400820b */ /* 0x008fc80003f2e000 */
[----:B------:R-:W-:-:S05]  /*0390*/  @!P0 SEL R23, R12, R23, !P1 ;  /* 0x000000170c178207 */ /* 0x000fca0004800000 */
[----:B------:R-:W-:-:S06]  /*03a0*/  IMAD.WIDE R26, R23, 0x4, R8 ;  /* 0x00000004171a7825 */ /* 0x000fcc00078e0208 */
[----:B------:R-:W2:Y:S01]  /*03b0*/  LDG.E R27, desc[UR4][R26.64] ;  /* 0x000000041a1b7981 */ /* 0x000ea2000c1e1900 */
[----:B------:R-:W-:Y:S01]  /*03c0*/  FSETP.GEU.AND P2, PT, R20, R17, !P0 ;  /* 0x000000111400720b */ /* 0x000fe2000474e000 */
[----:B------:R-:W-:-:S12]  /*03d0*/  @!P0 VIADD R12, R25, 0x1 ;  /* 0x00000001190c8836 */ /* 0x000fd80000000000 */
[----:B------:R-:W-:-:S04]  /*03e0*/  @P2 IADD3 R12, PT, PT, R25, RZ, RZ ;  /* 0x000000ff190c2210 */ /* 0x000fc80007ffe0ff */
[----:B------:R-:W-:Y:S02]  /*03f0*/  @!P0 MOV R25, R12 ;  /* 0x0000000c00198202 */ /* 0x000fe40000000f00 */
[----:B--2--5:R-:W-:-:S13]  /*0400*/  FSETP.GT.AND P1, PT, R0, R27, PT ;  /* 0x0000001b0000720b */ /* 0x024fda0003f24000 */
[----:B------:R-:W-:Y:S05]  /*0410*/  @!P1 BRA `(.L_x_3) ;  /* 0x0000000000249947 */ /* 0x000fea0003800000 */
[----:B------:R-:W-:Y:S01]  /*0420*/  MOV R12, R25 ;  /* 0x00000019000c7202 */ /* 0x000fe20000000f00 */
[----:B------:R-:W-:Y:S01]  /*0430*/  IMAD.WIDE R16, R13, 0x4, R4 ;  /* 0x000000040d107825 */ /* 0x000fe200078e0204 */
[----:B------:R-:W-:-:S03]  /*0440*/  LEA R25, R25, 0x1, 0x1 ;  /* 0x0000000119197811 */ /* 0x000fc600078e08ff */
[----:B------:R-:W-:Y:S01]  /*0450*/  IMAD.WIDE R20, R23, 0x4, R2 ;  /* 0x0000000417147825 */ /* 0x000fe200078e0202 */
[----:B------:R-:W-:Y:S01]  /*0460*/  ISETP.GE.AND P0, PT, R25, R19, PT ;  /* 0x000000131900720c */ /* 0x000fe20003f06270 */
[----:B------:R-:W-:Y:S04]  /*0470*/  STG.E desc[UR4][R16.64], R23 ;  /* 0x0000001710007986 */ /* 0x000fe8000c101904 */
[----:B------:R0:W-:Y:S02]  /*0480*/  STG.E desc[UR4][R20.64], R13 ;  /* 0x0000000d14007986 */ /* 0x0001e4000c101904 */
[----:B0-----:R-:W-:-:S06]  /*0490*/  IMAD.MOV.U32 R13, RZ, RZ, R12 ;  /* 0x000000ffff0d7224 */ /* 0x001fcc00078e000c */
[----:B------:R-:W-:Y:S05]  /*04a0*/  @!P0 BRA `(.L_x_4) ;  /* 0xfffffffc00948947 */ /* 0x000fea000383ffff */
.L_x_3:
[----:B------:R-:W-:Y:S05]  /*04b0*/  BSYNC.RECONVERGENT B1 ;  /* 0x0000000000017941 */ /* 0x000fea0003800200 */
.L_x_2:
[----:B------:R-:W-:-:S04]  /*04c0*/  IMAD.WIDE R16, R13, 0x4, R4 ;  /* 0x000000040d107825 */ /* 0x000fc800078e0204 */
[----:B-----5:R-:W-:Y:S01]  /*04d0*/  IMAD.WIDE R20, R11, 0x4, R2 ;  /* 0x000000040b147825 */ /* 0x020fe200078e0202 */
[----:B------:R1:W-:Y:S04]  /*04e0*/  STG.E desc[UR4][R16.64], R11 ;  /* 0x0000000b10007986 */ /* 0x0003e8000c101904 */
[----:B------:R1:W-:Y:S02]  /*04f0*/  STG.E desc[UR4][R20.64], R13 ;  /* 0x0000000d14007986 */ /* 0x0003e4000c101904 */
.L_x_1:
[----:B------:R-:W-:Y:S05]  /*0500*/  BSYNC.RECONVERGENT B0 ;  /* 0x0000000000007941 */ /* 0x000fea0003800200 */
.L_x_0:
[----:B01----:R-:W0:Y:S02]  /*0510*/  LDC.64 R10, c[0x0][0x3b0] ;  /* 0x0000ec00ff0a7b82 */ /* 0x003e240000000a00 */
[----:B0-----:R-:W-:-:S05]  /*0520*/  IMAD.WIDE R10, R15, 0x4, R10 ;  /* 0x000000040f0a7825 */ /* 0x001fca00078e020a */
[----:B------:R-:W2:Y:S04]  /*0530*/  LDG.E R0, desc[UR4][R10.64] ;  /* 0x000000040a007981 */ /* 0x000ea8000c1e1900 */
[----:B------:R-:W2:Y:S01]  /*0540*/  LDG.E R25, desc[UR4][R10.64+0x4] ;  /* 0x000004040a197981 */ /* 0x000ea2000c1e1900 */
[----:B------:R-:W-:Y:S01]  /*0550*/  BSSY.RECONVERGENT B0, `(.L_x_5) ;  /* 0x0000039000007945 */ /* 0x000fe20003800200 */
[----:B--2---:R-:W-:-:S13]  /*0560*/  ISETP.GE.AND P0, PT, R0, R25, PT ;  /* 0x000000190000720c */ /* 0x004fda0003f06270 */
[----:B------:R-:W-:Y:S05]  /*0570*/  @P0 BRA `(.L_x_6) ;  /* 0x0000000000d80947 */ /* 0x000fea0003800000 */
.L_x_12:
[----:B0-----:R-:W0:Y:S02]  /*0580*/  LDC.64 R16, c[0x0][0x3b8] ;  /* 0x0000ee00ff107b82 */ /* 0x001e240000000a00 */
[----:B0-----:R-:W-:-:S05]  /*0590*/  IMAD.WIDE R16, R0, 0x4, R16 ;  /* 0x0000000400107825 */ /* 0x001fca00078e0210 */
[----:B------:R-:W2:Y:S02]  /*05a0*/  LDG.E R21, desc[UR4][R16.64] ;  /* 0x0000000410157981 */ /* 0x000ea4000c1e1900 */
[----:B--2---:R-:W-:-:S05]  /*05b0*/  IMAD.WIDE R12, R21, 0x4, R2 ;  /* 0x00000004150c7825 */ /* 0x004fca00078e0202 */
[----:B------:R-:W2:Y:S01]  /*05c0*/  LDG.E R14, desc[UR4][R12.64] ;  /* 0x000000040c0e7981 */ /* 0x000ea2000c1e1900 */
[----:B------:R-:W-:Y:S01]  /*05d0*/  BSSY.RECONVERGENT B1, `(.L_x_7) ;  /* 0x000002d000017945 */ /* 0x000fe20003800200 */
[----:B--2---:R-:W-:-:S13]  /*05e0*/  ISETP.NE.AND P0, PT, R14, -0x2, PT ;  /* 0xfffffffe0e00780c */ /* 0x004fda0003f05270 */
[----:B------:R-:W-:Y:S05]  /*05f0*/  @!P0 BRA `(.L_x_8) ;  /* 0x0000000000a88947 */ /* 0x000fea0003800000 */
[----:B------:R-:W0:Y:S01]  /*0600*/  LDC.64 R28, c[0x0][0x3c0] ;  /* 0x0000f000ff1c7b82 */ /* 0x000e220000000a00 */
[----:B------:R-:W-:-:S04]  /*0610*/  IMAD.WIDE R26, R15, 0x4, R8 ;  /* 0x000000040f1a7825 */ /* 0x000fc800078e0208 */
[----:B------:R-:W-:Y:S01]  /*0620*/  IMAD.WIDE R16, R21, 0x4, R8 ;  /* 0x0000000415107825 */ /* 0x000fe200078e0208 */
[----:B------:R-:W2:Y:S04]  /*0630*/  LDG.E R23, desc[UR4][R26.64] ;  /* 0x000000041a177981 */ /* 0x000ea8000c1e1900 */
[----:B------:R-:W3:Y:S01]  /*0640*/  LDG.E R14, desc[UR4][R16.64] ;  /* 0x00000004100e7981 */ /* 0x000ee2000c1e1900 */
[----:B0-----:R-:W-:-:S06]  /*0650*/  IMAD.WIDE R28, R0, 0x4, R28 ;  /* 0x00000004001c7825 */ /* 0x001fcc00078e021c */
[----:B------:R-:W2:Y:S02]  /*0660*/  LDG.E R28, desc[UR4][R28.64] ;  /* 0x000000041c1c7981 */ /* 0x000ea4000c1e1900 */
[----:B--2---:R-:W-:-:S05]  /*0670*/  FADD R23, R23, R28 ;  /* 0x0000001c17177221 */ /* 0x004fca0000000000 */
[----:B---3--:R-:W-:-:S13]  /*0680*/  FSETP.GEU.AND P0, PT, R23, R14, PT ;  /* 0x0000000e1700720b */ /* 0x008fda0003f0e000 */
[----:B------:R-:W-:Y:S05]  /*0690*/  @P0 BRA `(.L_x_8) ;  /* 0x0000000000800947 */ /* 0x000fea0003800000 */
[----:B------:R-:W-:Y:S01]  /*06a0*/  IMAD.WIDE R24, R21, 0x4, R6 ;  /* 0x0000000415187825 */ /* 0x000fe200078e0206 */
[----:B------:R0:W-:Y:S04]  /*06b0*/  STG.E desc[UR4][R16.64], R23 ;  /* 0x0000001710007986 */ /* 0x0001e8000c101904 */
[----:B------:R0:W-:Y:S04]  /*06c0*/  STG.E desc[UR4][R24.64], R15 ;  /* 0x0000000f18007986 */ /* 0x0001e8000c101904 */
[----:B------:R-:W2:Y:S01]  /*06d0*/  LDG.E R27, desc[UR4][R12.64] ;  /* 0x000000040c1b7981 */ /* 0x000ea2000c1e1900 */
[----:B------:R-:W-:Y:S01]  /*06e0*/  BSSY.RECONVERGENT B2, `(.L_x_9) ;  /* 0x0000015000027945 */ /* 0x000fe20003800200 */
[----:B--2---:R-:W-:-:S13]  /*06f0*/  ISETP.NE.AND P0, PT, R27, -0x1, PT ;  /* 0xffffffff1b00780c */ /* 0x004fda0003f05270 */
[----:B------:R0:W-:Y:S01]  /*0700*/  @!P0 STG.E desc[UR4][R12.64], R19 ;  /* 0x000000130c008986 */ /* 0x0001e2000c101904 */
[----:B------:R-:W-:-:S04]  /*0710*/  @!P0 MOV R27, R19 ;  /* 0x00000013001b8202 */ /* 0x000fc80000000f00 */
[----:B------:R-:W-:-:S13]  /*0720*/  ISETP.GE.AND P1, PT, R27, 0x1, PT ;  /* 0x000000011b00780c */ /* 0x000fda0003f26270 */
[----:B0-----:R-:W-:Y:S05]  /*0730*/  @!P1 BRA `(.L_x_10) ;  /* 0x00000000003c9947 */ /* 0x001fea0003800000 */
.L_x_11:
[----:B------:R-:W-:-:S04]  /*0740*/  IADD3 R14, PT, PT, R27, -0x1, RZ ;  /* 0xffffffff1b0e7810 */ /* 0x000fc80007ffe0ff */
[----:B------:R-:W-:-:S05]  /*0750*/  SHF.R.U32.HI R29, RZ, 0x1, R14 ;  /* 0x00000001ff1d7819 */ /* 0x000fca000001160e */
[----:B------:R-:W-:-:S05]  /*0760*/  IMAD.WIDE.U32 R16, R29, 0x4, R4 ;  /* 0x000000041d107825 */ /* 0x000fca00078e0004 */
[----:B------:R-:W2:Y:S02]  /*0770*/  LDG.E R18, desc[UR4][R16.64] ;  /* 0x0000000410127981 */ /* 0x000ea4000c1e1900 */
[----:B--2---:R-:W-:-:S06]  /*0780*/  IMAD.WIDE R24, R18, 0x4, R8 ;  /* 0x0000000412187825 */ /* 0x004fcc00078e0208 */
[----:B------:R-:W2:Y:S02]  /*0790*/  LDG.E R24, desc[UR4][R24.64] ;  /* 0x0000000418187981 */ /* 0x000ea4000c1e1900 */
[----:B--2---:R-:W-:-:S13]  /*07a0*/  FSETP.GEU.AND P1, PT, R23, R24, PT ;  /* 0x000000181700720b */ /* 0x004fda0003f2e000 */
[----:B------:R-:W-:Y:S05]  /*07b0*/  @P1 BRA `(.L_x_10) ;  /* 0x00000000001c1947 */ /* 0x000fea0003800000 */
[----:B------:R-:W-:Y:S01]  /*07c0*/  ISETP.GT.U32.AND P1, PT, R14, 0x1, PT ;  /* 0x000000010e00780c */ /* 0x000fe20003f24070 */
[----:B------:R-:W-:-:S04]  /*07d0*/  IMAD.WIDE.U32 R16, R27, 0x4, R4 ;  /* 0x000000041b107825 */ /* 0x000fc800078e0004 */
[----:B------:R-:W-:Y:S01]  /*07e0*/  IMAD.WIDE R24, R18, 0x4, R2 ;  /* 0x0000000412187825 */ /* 0x000fe200078e0202 */
[----:B------:R-:W-:Y:S04]  /*07f0*/  STG.E desc[UR4][R16.64], R18 ;  /* 0x0000001210007986 */ /* 0x000fe8000c101904 */
[----:B------:R0:W-:Y:S02]  /*0800*/  STG.E desc[UR4][R24.64], R27 ;  /* 0x0000001b18007986 */ /* 0x0001e4000c101904 */
[----:B0-----:R-:W-:Y:S01]  /*0810*/  MOV R27, R29 ;  /* 0x0000001d001b7202 */ /* 0x001fe20000000f00 */
[----:B------:R-:W-:Y:S06]  /*0820*/  @P1 BRA `(.L_x_11) ;  /* 0xfffffffc00c41947 */ /* 0x000fec000383ffff */
.L_x_10:
[----:B------:R-:W-:Y:S05]  /*0830*/  BSYNC.RECONVERGENT B2 ;  /* 0x0000000000027941 */ /* 0x000fea0003800200 */
.L_x_9:
[----:B------:R-:W-:-:S05]  /*0840*/  IMAD.WIDE R16, R27, 0x4, R4 ;  /* 0x000000041b107825 */ /* 0x000fca00078e0204 */
[----:B------:R0:W-:Y:S04]  /*0850*/  STG.E desc[UR4][R16.64], R21 ;  /* 0x0000001510007986 */ /* 0x0001e8000c101904 */
[----:B------:R0:W-:Y:S04]  /*0860*/  STG.E desc[UR4][R12.64], R27 ;  /* 0x0000001b0c007986 */ /* 0x0001e8000c101904 */
[----:B------:R0:W5:Y:S01]  /*0870*/  LDG.E R25, desc[UR4][R10.64+0x4] ;  /* 0x000004040a197981 */ /* 0x000162000c1e1900 */
[----:B------:R-:W-:-:S05]  /*0880*/  @!P0 VIADD R14, R19, 0x1 ;  /* 0x00000001130e8836 */ /* 0x000fca0000000000 */
[----:B------:R-:W-:-:S07]  /*0890*/  @!P0 MOV R19, R14 ;  /* 0x0000000e00138202 */ /* 0x000fce0000000f00 */
.L_x_8:
[----:B------:R-:W-:Y:S05]  /*08a0*/  BSYNC.RECONVERGENT B1 ;  /* 0x0000000000017941 */ /* 0x000fea0003800200 */
.L_x_7:
[----:B------:R-:W-:-:S04]  /*08b0*/  IADD3 R0, PT, PT, R0, 0x1, RZ ;  /* 0x0000000100007810 */ /* 0x000fc80007ffe0ff */
[----:B-----5:R-:W-:-:S13]  /*08c0*/  ISETP.GE.AND P0, PT, R0, R25, PT ;  /* 0x000000190000720c */ /* 0x020fda0003f06270 */
[----:B------:R-:W-:Y:S05]  /*08d0*/  @!P0 BRA `(.L_x_12) ;  /* 0xfffffffc00288947 */ /* 0x000fea000383ffff */
.L_x_6:
[----:B------:R-:W-:Y:S05]  /*08e0*/  BSYNC.RECONVERGENT B0 ;  /* 0x0000000000007941 */ /* 0x000fea0003800200 */
.L_x_5:
[----:B------:R-:W-:-:S13]  /*08f0*/  ISETP.GE.AND P0, PT, R19, 0x1, PT ;  /* 0x000000011300780c */ /* 0x000fda0003f06270 */
[----:B------:R-:W-:Y:S05]  /*0900*/  @!P0 EXIT ;  /* 0x000000000000894d */ /* 0x000fea0003800000 */
[----:B------:R-:W-:Y:S01]  /*0910*/  MOV R14, R19 ;  /* 0x00000013000e7202 */ /* 0x000fe20000000f00 */
[----:B------:R-:W-:Y:S06]  /*0920*/  BRA `(.L_x_13) ;  /* 0xfffffff800247947 */ /* 0x000fec000383ffff */
.L_x_14:
[----:B------:R-:W-:-:S00]  /*0930*/  BRA `(.L_x_14) ;  /* 0xfffffffc00fc7947 */ /* 0x000fc0000383ffff */
[----:B------:R-:W-:-:S00]  /*0940*/  NOP ;  /* 0x0000000000007918 */ /* 0x000fc00000000000 */
        /* <DEDUP_REMOVED lines=11> */
.L_x_16:


//--------------------- .text._Z16init_data_kerneliPfPiS0_S0_ --------------------------
	.section	.text._Z16init_data_kerneliPfPiS0_S0_,"ax",@progbits
	.align	128
        .global         _Z16init_data_kerneliPfPiS0_S0_
        .type           _Z16init_data_kerneliPfPiS0_S0_,@function
        .size           _Z16init_data_kerneliPfPiS0_S0_,(.L_x_17 - _Z16init_data_kerneliPfPiS0_S0_)
        .other          _Z16init_data_kerneliPfPiS0_S0_,@"STO_CUDA_ENTRY STV_DEFAULT"
_Z16init_data_kerneliPfPiS0_S0_:
.text._Z16init_data_kerneliPfPiS0_S0_:
[----:B------:R-:W-:Y:S01]  /*0000*/  LDC R1, c[0x0][0x37c] ;  /* 0x0000df00ff017b82 */ /* 0x000fe20000000800 */
[----:B------:R-:W0:Y:S01]  /*0010*/  S2R R0, SR_CTAID.Y ;  /* 0x0000000000007919 */ /* 0x000e220000002600 */
[----:B------:R-:W1:Y:S01]  /*0020*/  LDCU UR4, c[0x0][0x360] ;  /* 0x00006c00ff0477ac */ /* 0x000e620008000800 */
[----:B------:R-:W0:Y:S01]  /*0030*/  S2R R3, SR_CTAID.X ;  /* 0x0000000000037919 */ /* 0x000e220000002500 */
[----:B------:R-:W0:Y:S01]  /*0040*/  LDCU UR5, c[0x0][0x370] ;  /* 0x00006e00ff0577ac */ /* 0x000e220008000800 */
[----:B------:R-:W1:Y:S01]  /*0050*/  S2R R11, SR_TID.X ;  /* 0x00000000000b7919 */ /* 0x000e620000002100 */
[----:B------:R-:W2:Y:S01]  /*0060*/  LDCU UR6, c[0x0][0x380] ;  /* 0x00007000ff0677ac */ /* 0x000ea20008000800 */
[----:B0-----:R-:W-:-:S04]  /*0070*/  IMAD R0, R0, UR5, R3 ;  /* 0x0000000500007c24 */ /* 0x001fc8000f8e0203 */
[----:B-1----:R-:W-:-:S05]  /*0080*/  IMAD R11, R0, UR4, R11 ;  /* 0x00000004000b7c24 */ /* 0x002fca000f8e020b */
[----:B--2---:R-:W-:-:S13]  /*0090*/  ISETP.GE.AND P0, PT, R11, UR6, PT ;  /* 0x000000060b007c0c */ /* 0x004fda000bf06270 */
[----:B------:R-:W-:Y:S05]  /*00a0*/  @P0 EXIT ;  /* 0x000000000000094d */ /* 0x000fea0003800000 */
[----:B------:R-:W0:Y:S01]  /*00b0*/  LDC.64 R2, c[0x0][0x388] ;  /* 0x0000e200ff027b82 */ /* 0x000e220000000a00 */
[----:B------:R-:W1:Y:S01]  /*00c0*/  LDCU.64 UR4, c[0x0][0x358] ;  /* 0x00006b00ff0477ac */ /* 0x000e620008000a00 */
[----:B------:R-:W-:Y:S02]  /*00d0*/  MOV R13, 0x7f7fffff ;  /* 0x7f7fffff000d7802 */ /* 0x000fe40000000f00 */
[----:B------:R-:W-:-:S04]  /*00e0*/  MOV R15, 0xffffffff ;  /* 0xffffffff000f7802 */ /* 0x000fc80000000f00 */
[----:B------:R-:W2:Y:S08]  /*00f0*/  LDC.64 R4, c[0x0][0x390] ;  /* 0x0000e400ff047b82 */ /* 0x000eb00000000a00 */
[----:B------:R-:W3:Y:S08]  /*0100*/  LDC.64 R6, c[0x0][0x398] ;  /* 0x0000e600ff067b82 */ /* 0x000ef00000000a00 */
[----:B------:R-:W4:Y:S01]  /*0110*/  LDC.64 R8, c[0x0][0x3a0] ;  /* 0x0000e800ff087b82 */ /* 0x000f220000000a00 */
[----:B0-----:R-:W-:-:S05]  /*0120*/  IMAD.WIDE R2, R11, 0x4, R2 ;  /* 0x000000040b027825 */ /* 0x001fca00078e0202 */
[----:B-1----:R-:W-:Y:S01]  /*0130*/  STG.E desc[UR4][R2.64], R13 ;  /* 0x0000000d02007986 */ /* 0x002fe2000c101904 */
[----:B--2---:R-:W-:-:S05]  /*0140*/  IMAD.WIDE R4, R11, 0x4, R4 ;  /* 0x000000040b047825 */ /* 0x004fca00078e0204 */
[----:B------:R-:W-:Y:S01]  /*0150*/  STG.E desc[UR4][R4.64], R15 ;  /* 0x0000000f04007986 */ /* 0x000fe2000c101904 */
[----:B---3--:R-:W-:-:S05]  /*0160*/  IMAD.WIDE R6, R11, 0x4, R6 ;  /* 0x000000040b067825 */ /* 0x008fca00078e0206 */
[----:B------:R-:W-:Y:S01]  /*0170*/  STG.E desc[UR4][R6.64], RZ ;  /* 0x000000ff06007986 */ /* 0x000fe2000c101904 */
[----:B----4-:R-:W-:-:S05]  /*0180*/  IMAD.WIDE R8, R11, 0x4, R8 ;  /* 0x000000040b087825 */ /* 0x010fca00078e0208 */
[----:B------:R-:W-:Y:S01]  /*0190*/  STG.E desc[UR4][R8.64], R15 ;  /* 0x0000000f08007986 */ /* 0x000fe2000c101904 */
[----:B------:R-:W-:Y:S05]  /*01a0*/  EXIT ;  /* 0x000000000000794d */ /* 0x000fea0003800000 */
.L_x_15:
        /* <DEDUP_REMOVED lines=13> */
.L_x_17:


//--------------------- .nv.shared.reserved.0     --------------------------
	.section	.nv.shared.reserved.0,"aw",@nobits
	.weak		__nv_reservedSMEM_offset_0_alias
	.size		__nv_reservedSMEM_offset_0_alias, 0, 64
	.other		__nv_reservedSMEM_offset_0_alias,@"STO_CUDA_RESERVED_SHARED STV_DEFAULT"
__nv_reservedSMEM_offset_0_alias:
	.zero		0
	.zero		64


//--------------------- .nv.constant0._Z20shortest_path_kerneliiiPiS_S_PfS_S_S0_ --------------------------
	.section	.nv.constant0._Z20shortest_path_kerneliiiPiS_S_PfS_S_S0_,"a",@progbits
	.sectionflags	@""
	.align	4
.nv.constant0._Z20shortest_path_kerneliiiPiS_S_PfS_S_S0_:
	.zero		968


//--------------------- .nv.constant0._Z16init_data_kerneliPfPiS0_S0_ --------------------------
	.section	.nv.constant0._Z16init_data_kerneliPfPiS0_S0_,"a",@progbits
	.sectionflags	@""
	.align	4
.nv.constant0._Z16init_data_kerneliPfPiS0_S0_:
	.zero		936


//--------------------- SYMBOLS --------------------------

	.type		.nv.reservedSmem.offset0,@object
	.size		.nv.reservedSmem.offset0,0x4
